//
// Generated by NVIDIA NVVM Compiler
//
// Compiler Build ID: CL-36424714
// Cuda compilation tools, release 13.0, V13.0.88
// Based on NVVM 20.0.0
//

.version 9.0
.target sm_100
.address_size 64

	// .globl	_Z10mandelbrotPiiiidddd

.visible .entry _Z10mandelbrotPiiiidddd(
	.param .u64 .ptr .align 1 _Z10mandelbrotPiiiidddd_param_0,
	.param .u32 _Z10mandelbrotPiiiidddd_param_1,
	.param .u32 _Z10mandelbrotPiiiidddd_param_2,
	.param .u32 _Z10mandelbrotPiiiidddd_param_3,
	.param .f64 _Z10mandelbrotPiiiidddd_param_4,
	.param .f64 _Z10mandelbrotPiiiidddd_param_5,
	.param .f64 _Z10mandelbrotPiiiidddd_param_6,
	.param .f64 _Z10mandelbrotPiiiidddd_param_7
)
{
	.reg .pred 	%p<7>;
	.reg .b32 	%r<26>;
	.reg .b64 	%rd<7>;
	.reg .b64 	%fd<32>;

	ld.param.u64 	%rd3, [_Z10mandelbrotPiiiidddd_param_0];
	ld.param.u32 	%r10, [_Z10mandelbrotPiiiidddd_param_1];
	ld.param.u32 	%r11, [_Z10mandelbrotPiiiidddd_param_2];
	ld.param.u32 	%r12, [_Z10mandelbrotPiiiidddd_param_3];
	ld.param.f64 	%fd9, [_Z10mandelbrotPiiiidddd_param_4];
	ld.param.f64 	%fd10, [_Z10mandelbrotPiiiidddd_param_5];
	ld.param.f64 	%fd11, [_Z10mandelbrotPiiiidddd_param_6];
	ld.param.f64 	%fd12, [_Z10mandelbrotPiiiidddd_param_7];
	cvta.to.global.u64 	%rd1, %rd3;
	mov.u32 	%r13, %ctaid.x;
	mov.u32 	%r14, %ntid.x;
	mov.u32 	%r15, %tid.x;
	mad.lo.s32 	%r23, %r13, %r14, %r15;
	mov.u32 	%r16, %nctaid.x;
	mul.lo.s32 	%r2, %r14, %r16;
	mul.lo.s32 	%r3, %r11, %r10;
	setp.ge.s32 	%p1, %r23, %r3;
	@%p1 bra 	$L__BB0_9;
	setp.gt.s32 	%p2, %r12, 0;
	@%p2 bra 	$L__BB0_2;
	bra.uni 	$L__BB0_8;
$L__BB0_2:
	sub.f64 	%fd1, %fd12, %fd11;
	sub.f64 	%fd2, %fd10, %fd9;
$L__BB0_3:
	ld.param.u32 	%r22, [_Z10mandelbrotPiiiidddd_param_2];
	div.s32 	%r19, %r23, %r10;
	mul.lo.s32 	%r20, %r19, %r10;
	sub.s32 	%r21, %r23, %r20;
	cvt.rn.f64.s32 	%fd14, %r21;
	mul.f64 	%fd15, %fd2, %fd14;
	cvt.rn.f64.s32 	%fd16, %r10;
	div.rn.f64 	%fd17, %fd15, %fd16;
	add.f64 	%fd3, %fd9, %fd17;
	cvt.rn.f64.s32 	%fd18, %r19;
	mul.f64 	%fd19, %fd1, %fd18;
	cvt.rn.f64.s32 	%fd20, %r22;
	div.rn.f64 	%fd21, %fd19, %fd20;
	add.f64 	%fd4, %fd11, %fd21;
	mul.wide.s32 	%rd6, %r23, 4;
	add.s64 	%rd2, %rd1, %rd6;
	mov.b32 	%r24, 0;
	st.global.u32 	[%rd2], %r24;
	mov.f64 	%fd30, 0d0000000000000000;
	mov.f64 	%fd31, %fd30;
$L__BB0_4:
	mul.f64 	%fd22, %fd31, %fd31;
	mul.f64 	%fd23, %fd30, %fd30;
	sub.f64 	%fd24, %fd22, %fd23;
	add.f64 	%fd7, %fd3, %fd24;
	add.f64 	%fd25, %fd31, %fd31;
	fma.rn.f64 	%fd30, %fd25, %fd30, %fd4;
	abs.f64 	%fd26, %fd7;
	abs.f64 	%fd27, %fd30;
	max.f64 	%fd29, %fd26, %fd27;
	setp.gt.f64 	%p4, %fd29, 0d4000000000000000;
	@%p4 bra 	$L__BB0_6;
	add.s32 	%r24, %r24, 1;
	setp.eq.s32 	%p5, %r24, %r12;
	mov.f64 	%fd31, %fd7;
	@%p5 bra 	$L__BB0_7;
	bra.uni 	$L__BB0_4;
$L__BB0_6:
	st.global.u32 	[%rd2], %r24;
$L__BB0_7:
	add.s32 	%r23, %r23, %r2;
	setp.lt.s32 	%p6, %r23, %r3;
	@%p6 bra 	$L__BB0_3;
	bra.uni 	$L__BB0_9;
$L__BB0_8:
	mul.wide.s32 	%rd4, %r23, 4;
	add.s64 	%rd5, %rd1, %rd4;
	mov.b32 	%r17, 0;
	st.global.u32 	[%rd5], %r17;
	add.s32 	%r23, %r23, %r2;
	setp.lt.s32 	%p3, %r23, %r3;
	@%p3 bra 	$L__BB0_8;
$L__BB0_9:
	ret;

}


// ===== COMPILED SASS (sm_100) =====

	.target	sm_100

	.elftype	@"ET_EXEC"


//--------------------- .note.nv.tkinfo           --------------------------
	.section	.note.nv.tkinfo,"",@"SHT_NOTE"
	.sectionflags	@"SHF_NOTE_NV_TKINFO"
	.tkinfo
        /*0018*/ 	.word	0x00000002
        /*0030*/ 	.string	""
        /*0030*/ 	.string	"ptxas"
        /*0030*/ 	.string	"Cuda compilation tools, release 13.0, V13.0.88"
        /*0030*/ 	.string	"Build cuda_13.0.r13.0/compiler.36424714_0"
        /*0030*/ 	.string	"-arch sm_100 -m 64 "



//--------------------- .note.nv.cuinfo           --------------------------
	.section	.note.nv.cuinfo,"",@"SHT_NOTE"
	.sectionflags	@"SHF_NOTE_NV_CUINFO"
        /*0018*/ 	.short	0x0002
        /*001a*/ 	.short	0x0064
        /*001c*/ 	.short	0x0082
	.zero		2


//--------------------- .nv.info                  --------------------------
	.section	.nv.info,"",@"SHT_CUDA_INFO"
	.align	4


	//----- nvinfo : EIATTR_REGCOUNT
	.align		4
        /*0000*/ 	.byte	0x04, 0x2f
        /*0002*/ 	.short	(.L_1 - .L_0)
	.align		4
.L_0:
        /*0004*/ 	.word	index@(_Z10mandelbrotPiiiidddd)
        /*0008*/ 	.word	0x0000001e


	//----- nvinfo : EIATTR_FRAME_SIZE
	.align		4
.L_1:
        /*000c*/ 	.byte	0x04, 0x11
        /*000e*/ 	.short	(.L_3 - .L_2)
	.align		4
.L_2:
        /*0010*/ 	.word	index@($__internal_0_$__cuda_sm20_div_rn_f64_full)
        /*0014*/ 	.word	0x00000000


	//----- nvinfo : EIATTR_FRAME_SIZE
	.align		4
.L_3:
        /*0018*/ 	.byte	0x04, 0x11
        /*001a*/ 	.short	(.L_5 - .L_4)
	.align		4
.L_4:
        /*001c*/ 	.word	index@(_Z10mandelbrotPiiiidddd)
        /*0020*/ 	.word	0x00000000


	//----- nvinfo : EIATTR_MIN_STACK_SIZE
	.align		4
.L_5:
        /*0024*/ 	.byte	0x04, 0x12
        /*0026*/ 	.short	(.L_7 - .L_6)
	.align		4
.L_6:
        /*0028*/ 	.word	index@(_Z10mandelbrotPiiiidddd)
        /*002c*/ 	.word	0x00000000
.L_7:


//--------------------- .nv.compat                --------------------------
	.section	.nv.compat,"",@"SHT_CUDA_COMPAT_INFO"
	.align	4
        /*0000*/ 	.byte	0x02, 0x09, 0x00, 0x00, 0x02, 0x02, 0x01, 0x00, 0x02, 0x05, 0x05, 0x00, 0x03, 0x07, 0x01, 0x01
        /*0010*/ 	.byte	0x02, 0x03, 0x00, 0x00, 0x02, 0x06, 0x01, 0x00, 0x04, 0x0b, 0x08, 0x00, 0x01, 0x00, 0x00, 0x00
        /*0020*/ 	.byte	0x00, 0x00, 0x00, 0x00


//--------------------- .nv.info._Z10mandelbrotPiiiidddd --------------------------
	.section	.nv.info._Z10mandelbrotPiiiidddd,"",@"SHT_CUDA_INFO"
	.sectionflags	@""
	.align	4


	//----- nvinfo : EIATTR_CUDA_API_VERSION
	.align		4
        /*0000*/ 	.byte	0x04, 0x37
        /*0002*/ 	.short	(.L_9 - .L_8)
.L_8:
        /*0004*/ 	.word	0x00000082


	//----- nvinfo : EIATTR_KPARAM_INFO
	.align		4
.L_9:
        /*0008*/ 	.byte	0x04, 0x17
        /*000a*/ 	.short	(.L_11 - .L_10)
.L_10:
        /*000c*/ 	.word	0x00000000
        /*0010*/ 	.short	0x0007
        /*0012*/ 	.short	0x0030
        /*0014*/ 	.byte	0x00, 0xf0, 0x21, 0x00


	//----- nvinfo : EIATTR_KPARAM_INFO
	.align		4
.L_11:
        /*0018*/ 	.byte	0x04, 0x17
        /*001a*/ 	.short	(.L_13 - .L_12)
.L_12:
        /*001c*/ 	.word	0x00000000
        /*0020*/ 	.short	0x0006
        /*0022*/ 	.short	0x0028
        /*0024*/ 	.byte	0x00, 0xf0, 0x21, 0x00


	//----- nvinfo : EIATTR_KPARAM_INFO
	.align		4
.L_13:
        /*0028*/ 	.byte	0x04, 0x17
        /*002a*/ 	.short	(.L_15 - .L_14)
.L_14:
        /*002c*/ 	.word	0x00000000
        /*0030*/ 	.short	0x0005
        /*0032*/ 	.short	0x0020
        /*0034*/ 	.byte	0x00, 0xf0, 0x21, 0x00


	//----- nvinfo : EIATTR_KPARAM_INFO
	.align		4
.L_15:
        /*0038*/ 	.byte	0x04, 0x17
        /*003a*/ 	.short	(.L_17 - .L_16)
.L_16:
        /*003c*/ 	.word	0x00000000
        /*0040*/ 	.short	0x0004
        /*0042*/ 	.short	0x0018
        /*0044*/ 	.byte	0x00, 0xf0, 0x21, 0x00


	//----- nvinfo : EIATTR_KPARAM_INFO
	.align		4
.L_17:
        /*0048*/ 	.byte	0x04, 0x17
        /*004a*/ 	.short	(.L_19 - .L_18)
.L_18:
        /*004c*/ 	.word	0x00000000
        /*0050*/ 	.short	0x0003
        /*0052*/ 	.short	0x0010
        /*0054*/ 	.byte	0x00, 0xf0, 0x11, 0x00


	//----- nvinfo : EIATTR_KPARAM_INFO
	.align		4
.L_19:
        /*0058*/ 	.byte	0x04, 0x17
        /*005a*/ 	.short	(.L_21 - .L_20)
.L_20:
        /*005c*/ 	.word	0x00000000
        /*0060*/ 	.short	0x0002
        /*0062*/ 	.short	0x000c
        /*0064*/ 	.byte	0x00, 0xf0, 0x11, 0x00


	//----- nvinfo : EIATTR_KPARAM_INFO
	.align		4
.L_21:
        /*0068*/ 	.byte	0x04, 0x17
        /*006a*/ 	.short	(.L_23 - .L_22)
.L_22:
        /*006c*/ 	.word	0x00000000
        /*0070*/ 	.short	0x0001
        /*0072*/ 	.short	0x0008
        /*0074*/ 	.byte	0x00, 0xf0, 0x11, 0x00


	//----- nvinfo : EIATTR_KPARAM_INFO
	.align		4
.L_23:
        /*0078*/ 	.byte	0x04, 0x17
        /*007a*/ 	.short	(.L_25 - .L_24)
.L_24:
        /*007c*/ 	.word	0x00000000
        /*0080*/ 	.short	0x0000
        /*0082*/ 	.short	0x0000
        /*0084*/ 	.byte	0x00, 0xf5, 0x21, 0x00


	//----- nvinfo : EIATTR_SPARSE_MMA_MASK
	.align		4
.L_25:
        /*0088*/ 	.byte	0x03, 0x50
        /*008a*/ 	.short	0x0000


	//----- nvinfo : EIATTR_MAXREG_COUNT
	.align		4
        /*008c*/ 	.byte	0x03, 0x1b
        /*008e*/ 	.short	0x00ff


	//----- nvinfo : EIATTR_MERCURY_ISA_VERSION
	.align		4
        /*0090*/ 	.byte	0x03, 0x5f
        /*0092*/ 	.short	0x0101


	//----- nvinfo : EIATTR_VRC_CTA_INIT_COUNT
	.align		4
        /*0094*/ 	.byte	0x02, 0x4a
	.zero		1
	.zero		1


	//----- nvinfo : EIATTR_EXIT_INSTR_OFFSETS
	.align		4
        /*0098*/ 	.byte	0x04, 0x1c
        /*009a*/ 	.short	(.L_27 - .L_26)


	//   ....[0]....
.L_26:
        /*009c*/ 	.word	0x000000a0


	//   ....[1]....
        /*00a0*/ 	.word	0x00000150


	//   ....[2]....
        /*00a4*/ 	.word	0x00000980


	//----- nvinfo : EIATTR_CRS_STACK_SIZE
	.align		4
.L_27:
        /*00a8*/ 	.byte	0x04, 0x1e
        /*00aa*/ 	.short	(.L_29 - .L_28)
.L_28:
        /*00ac*/ 	.word	0x00000000


	//----- nvinfo : EIATTR_CBANK_PARAM_SIZE
	.align		4
.L_29:
        /*00b0*/ 	.byte	0x03, 0x19
        /*00b2*/ 	.short	0x0038


	//----- nvinfo : EIATTR_PARAM_CBANK
	.align		4
        /*00b4*/ 	.byte	0x04, 0x0a
        /*00b6*/ 	.short	(.L_31 - .L_30)
	.align		4
.L_30:
        /*00b8*/ 	.word	index@(.nv.constant0._Z10mandelbrotPiiiidddd)
        /*00bc*/ 	.short	0x0380
        /*00be*/ 	.short	0x0038


	//----- nvinfo : EIATTR_SW_WAR
	.align		4
.L_31:
        /*00c0*/ 	.byte	0x04, 0x36
        /*00c2*/ 	.short	(.L_33 - .L_32)
.L_32:
        /*00c4*/ 	.word	0x00000008
.L_33:


//--------------------- .nv.callgraph             --------------------------
	.section	.nv.callgraph,"",@"SHT_CUDA_CALLGRAPH"
	.align	4
	.sectionentsize	8
	.align		4
        /*0000*/ 	.word	0x00000000
	.align		4
        /*0004*/ 	.word	0xffffffff
	.align		4
        /*0008*/ 	.word	0x00000000
	.align		4
        /*000c*/ 	.word	0xfffffffe
	.align		4
        /*0010*/ 	.word	0x00000000
	.align		4
        /*0014*/ 	.word	0xfffffffd
	.align		4
        /*0018*/ 	.word	0x00000000
	.align		4
        /*001c*/ 	.word	0xfffffffc


//--------------------- .text._Z10mandelbrotPiiiidddd --------------------------
	.section	.text._Z10mandelbrotPiiiidddd,"ax",@progbits
	.align	128
        .global         _Z10mandelbrotPiiiidddd
        .type           _Z10mandelbrotPiiiidddd,@function
        .size           _Z10mandelbrotPiiiidddd,(.L_x_17 - _Z10mandelbrotPiiiidddd)
        .other          _Z10mandelbrotPiiiidddd,@"STO_CUDA_ENTRY STV_DEFAULT"
_Z10mandelbrotPiiiidddd:
.text._Z10mandelbrotPiiiidddd:
[----:B------:R-:W-:Y:S01]  /*0000*/  LDC R1, c[0x0][0x37c] ;  /* 0x0000df00ff017b82 */ /* 0x000fe20000000800 */
[----:B------:R-:W0:Y:S07]  /*0010*/  S2R R3, SR_TID.X ;  /* 0x0000000000037919 */ /* 0x000e2e0000002100 */
[----:B------:R-:W0:Y:S01]  /*0020*/  S2UR UR6, SR_CTAID.X ;  /* 0x00000000000679c3 */ /* 0x000e220000002500 */
[----:B------:R-:W1:Y:S07]  /*0030*/  LDCU.64 UR4, c[0x0][0x388] ;  /* 0x00007100ff0477ac */ /* 0x000e6e0008000a00 */
[----:B------:R-:W0:Y:S01]  /*0040*/  LDC R2, c[0x0][0x360] ;  /* 0x0000d800ff027b82 */ /* 0x000e220000000800 */
[----:B------:R-:W2:Y:S01]  /*0050*/  LDCU UR7, c[0x0][0x370] ;  /* 0x00006e00ff0777ac */ /* 0x000ea20008000800 */
[----:B-1----:R-:W-:Y:S01]  /*0060*/  UIMAD UR4, UR5, UR4, URZ ;  /* 0x00000004050472a4 */ /* 0x002fe2000f8e02ff */
[----:B0-----:R-:W-:-:S02]  /*0070*/  IMAD R3, R2, UR6, R3 ;  /* 0x0000000602037c24 */ /* 0x001fc4000f8e0203 */
[----:B--2---:R-:W-:-:S03]  /*0080*/  IMAD R2, R2, UR7, RZ ;  /* 0x0000000702027c24 */ /* 0x004fc6000f8e02ff */
[----:B------:R-:W-:-:S13]  /*0090*/  ISETP.GE.AND P0, PT, R3, UR4, PT ;  /* 0x0000000403007c0c */ /* 0x000fda000bf06270 */
[----:B------:R-:W-:Y:S05]  /*00a0*/  @P0 EXIT ;  /* 0x000000000000094d */ /* 0x000fea0003800000 */
[----:B------:R-:W0:Y:S01]  /*00b0*/  LDCU UR5, c[0x0][0x390] ;  /* 0x00007200ff0577ac */ /* 0x000e220008000800 */
[----:B------:R-:W1:Y:S01]  /*00c0*/  LDCU.64 UR6, c[0x0][0x358] ;  /* 0x00006b00ff0677ac */ /* 0x000e620008000a00 */
[----:B0-----:R-:W-:-:S09]  /*00d0*/  UISETP.GT.AND UP0, UPT, UR5, URZ, UPT ;  /* 0x000000ff0500728c */ /* 0x001fd2000bf04270 */
[----:B-1----:R-:W-:Y:S05]  /*00e0*/  BRA.U UP0, `(.L_x_0) ;  /* 0x00000001001c7547 */ /* 0x002fea000b800000 */
[----:B------:R-:W0:Y:S02]  /*00f0*/  LDC.64 R6, c[0x0][0x380] ;  /* 0x0000e000ff067b82 */ /* 0x000e240000000a00 */
.L_x_1:
[----:B0-----:R-:W-:-:S04]  /*0100*/  IMAD.WIDE R4, R3, 0x4, R6 ;  /* 0x0000000403047825 */ /* 0x001fc800078e0206 */
[----:B------:R-:W-:Y:S01]  /*0110*/  IMAD.IADD R3, R2, 0x1, R3 ;  /* 0x0000000102037824 */ /* 0x000fe200078e0203 */
[----:B------:R1:W-:Y:S04]  /*0120*/  STG.E desc[UR6][R4.64], RZ ;  /* 0x000000ff04007986 */ /* 0x0003e8000c101906 */
[----:B------:R-:W-:-:S13]  /*0130*/  ISETP.GE.AND P0, PT, R3, UR4, PT ;  /* 0x0000000403007c0c */ /* 0x000fda000bf06270 */
[----:B-1----:R-:W-:Y:S05]  /*0140*/  @!P0 BRA `(.L_x_1) ;  /* 0xfffffffc00ec8947 */ /* 0x002fea000383ffff */
[----:B------:R-:W-:Y:S05]  /*0150*/  EXIT ;  /* 0x000000000000794d */ /* 0x000fea0003800000 */
.L_x_0:
[----:B------:R-:W0:Y:S01]  /*0160*/  LDC.64 R16, c[0x0][0x3a8] ;  /* 0x0000ea00ff107b82 */ /* 0x000e220000000a00 */
[----:B------:R-:W0:Y:S01]  /*0170*/  LDCU.64 UR8, c[0x0][0x3b0] ;  /* 0x00007600ff0877ac */ /* 0x000e220008000a00 */
[----:B------:R-:W1:Y:S06]  /*0180*/  LDCU.64 UR10, c[0x0][0x398] ;  /* 0x00007300ff0a77ac */ /* 0x000e6c0008000a00 */
[----:B------:R-:W1:Y:S01]  /*0190*/  LDC.64 R14, c[0x0][0x3a0] ;  /* 0x0000e800ff0e7b82 */ /* 0x000e620000000a00 */
[----:B0-----:R-:W-:Y:S02]  /*01a0*/  DADD R16, -R16, UR8 ;  /* 0x0000000810107e29 */ /* 0x001fe40008000100 */
[----:B-1----:R-:W-:-:S11]  /*01b0*/  DADD R14, R14, -UR10 ;  /* 0x8000000a0e0e7e29 */ /* 0x002fd60008000000 */
.L_x_10:
[----:B0-----:R-:W0:Y:S01]  /*01c0*/  LDC R0, c[0x0][0x388] ;  /* 0x0000e200ff007b82 */ /* 0x001e220000000800 */
[----:B------:R-:W-:Y:S01]  /*01d0*/  IABS R9, R3 ;  /* 0x0000000300097213 */ /* 0x000fe20000000000 */
[----:B------:R-:W-:Y:S01]  /*01e0*/  BSSY.RECONVERGENT B0, `(.L_x_2) ;  /* 0x0000032000007945 */ /* 0x000fe20003800200 */
[----:B0-----:R-:W-:-:S04]  /*01f0*/  IABS R8, R0 ;  /* 0x0000000000087213 */ /* 0x001fc80000000000 */
[----:B------:R-:W0:Y:S08]  /*0200*/  I2F.RP R6, R8 ;  /* 0x0000000800067306 */ /* 0x000e300000209400 */
[----:B0-----:R-:W0:Y:S02]  /*0210*/  MUFU.RCP R6, R6 ;  /* 0x0000000600067308 */ /* 0x001e240000001000 */
[----:B0-----:R-:W-:-:S06]  /*0220*/  VIADD R4, R6, 0xffffffe ;  /* 0x0ffffffe06047836 */ /* 0x001fcc0000000000 */
[----:B------:R0:W1:Y:S02]  /*0230*/  F2I.FTZ.U32.TRUNC.NTZ R5, R4 ;  /* 0x0000000400057305 */ /* 0x000064000021f000 */
[----:B0-----:R-:W-:Y:S02]  /*0240*/  IMAD.MOV.U32 R4, RZ, RZ, RZ ;  /* 0x000000ffff047224 */ /* 0x001fe400078e00ff */
[----:B-1----:R-:W-:-:S04]  /*0250*/  IMAD.MOV R7, RZ, RZ, -R5 ;  /* 0x000000ffff077224 */ /* 0x002fc800078e0a05 */
[----:B------:R-:W-:-:S04]  /*0260*/  IMAD R7, R7, R8, RZ ;  /* 0x0000000807077224 */ /* 0x000fc800078e02ff */
[----:B------:R-:W-:Y:S01]  /*0270*/  IMAD.HI.U32 R5, R5, R7, R4 ;  /* 0x0000000705057227 */ /* 0x000fe200078e0004 */
[----:B------:R-:W-:-:S03]  /*0280*/  LOP3.LUT R4, R3, R0, RZ, 0x3c, !PT ;  /* 0x0000000003047212 */ /* 0x000fc600078e3cff */
[----:B------:R-:W-:Y:S01]  /*0290*/  IMAD.MOV.U32 R7, RZ, RZ, R9 ;  /* 0x000000ffff077224 */ /* 0x000fe200078e0009 */
[----:B------:R-:W-:Y:S01]  /*02a0*/  ISETP.GE.AND P2, PT, R4, RZ, PT ;  /* 0x000000ff0400720c */ /* 0x000fe20003f46270 */
[----:B------:R-:W-:Y:S02]  /*02b0*/  IMAD.MOV.U32 R4, RZ, RZ, 0x1 ;  /* 0x00000001ff047424 */ /* 0x000fe400078e00ff */
[----:B------:R-:W-:-:S04]  /*02c0*/  IMAD.HI.U32 R12, R5, R7, RZ ;  /* 0x00000007050c7227 */ /* 0x000fc800078e00ff */
[----:B------:R-:W-:-:S04]  /*02d0*/  IMAD.MOV R5, RZ, RZ, -R12 ;  /* 0x000000ffff057224 */ /* 0x000fc800078e0a0c */
[C---:B------:R-:W-:Y:S02]  /*02e0*/  IMAD R5, R8.reuse, R5, R7 ;  /* 0x0000000508057224 */ /* 0x040fe400078e0207 */
[----:B------:R-:W0:Y:S03]  /*02f0*/  I2F.F64 R6, R0 ;  /* 0x0000000000067312 */ /* 0x000e260000201c00 */
[----:B------:R-:W-:-:S13]  /*0300*/  ISETP.GT.U32.AND P1, PT, R8, R5, PT ;  /* 0x000000050800720c */ /* 0x000fda0003f24070 */
[----:B------:R-:W-:Y:S02]  /*0310*/  @!P1 IMAD.IADD R5, R5, 0x1, -R8 ;  /* 0x0000000105059824 */ /* 0x000fe400078e0a08 */
[----:B------:R-:W-:Y:S01]  /*0320*/  @!P1 VIADD R12, R12, 0x1 ;  /* 0x000000010c0c9836 */ /* 0x000fe20000000000 */
[----:B------:R-:W-:Y:S02]  /*0330*/  ISETP.NE.AND P1, PT, R0, RZ, PT ;  /* 0x000000ff0000720c */ /* 0x000fe40003f25270 */
[----:B------:R-:W-:Y:S02]  /*0340*/  ISETP.GE.U32.AND P0, PT, R5, R8, PT ;  /* 0x000000080500720c */ /* 0x000fe40003f06070 */
[----:B0-----:R-:W0:Y:S11]  /*0350*/  MUFU.RCP64H R5, R7 ;  /* 0x0000000700057308 */ /* 0x001e360000001800 */
[----:B------:R-:W-:-:S04]  /*0360*/  @P0 VIADD R12, R12, 0x1 ;  /* 0x000000010c0c0836 */ /* 0x000fc80000000000 */
[----:B------:R-:W-:Y:S01]  /*0370*/  @!P2 IMAD.MOV R12, RZ, RZ, -R12 ;  /* 0x000000ffff0ca224 */ /* 0x000fe200078e0a0c */
[----:B------:R-:W-:Y:S01]  /*0380*/  @!P1 LOP3.LUT R12, RZ, R0, RZ, 0x33, !PT ;  /* 0x00000000ff0c9212 */ /* 0x000fe200078e33ff */
[----:B0-----:R-:W-:-:S04]  /*0390*/  DFMA R8, -R6, R4, 1 ;  /* 0x3ff000000608742b */ /* 0x001fc80000000104 */
[----:B------:R-:W-:-:S04]  /*03a0*/  IMAD.MOV R10, RZ, RZ, -R12 ;  /* 0x000000ffff0a7224 */ /* 0x000fc800078e0a0c */
[----:B------:R-:W-:Y:S01]  /*03b0*/  DFMA R8, R8, R8, R8 ;  /* 0x000000080808722b */ /* 0x000fe20000000008 */
[----:B------:R-:W-:-:S07]  /*03c0*/  IMAD R0, R0, R10, R3 ;  /* 0x0000000a00007224 */ /* 0x000fce00078e0203 */
[----:B------:R-:W-:Y:S01]  /*03d0*/  DFMA R8, R4, R8, R4 ;  /* 0x000000080408722b */ /* 0x000fe20000000004 */
[----:B------:R-:W0:Y:S07]  /*03e0*/  I2F.F64 R4, R0 ;  /* 0x0000000000047312 */ /* 0x000e2e0000201c00 */
[----:B------:R-:W-:-:S08]  /*03f0*/  DFMA R10, -R6, R8, 1 ;  /* 0x3ff00000060a742b */ /* 0x000fd00000000108 */
[----:B------:R-:W-:Y:S02]  /*0400*/  DFMA R10, R8, R10, R8 ;  /* 0x0000000a080a722b */ /* 0x000fe40000000008 */
[----:B0-----:R-:W-:-:S08]  /*0410*/  DMUL R18, R14, R4 ;  /* 0x000000040e127228 */ /* 0x001fd00000000000 */
[----:B------:R-:W-:Y:S02]  /*0420*/  DMUL R4, R18, R10 ;  /* 0x0000000a12047228 */ /* 0x000fe40000000000 */
[----:B------:R-:W-:-:S06]  /*0430*/  FSETP.GEU.AND P1, PT, |R19|, 6.5827683646048100446e-37, PT ;  /* 0x036000001300780b */ /* 0x000fcc0003f2e200 */
[----:B------:R-:W-:-:S08]  /*0440*/  DFMA R8, -R6, R4, R18 ;  /* 0x000000040608722b */ /* 0x000fd00000000112 */
[----:B------:R-:W-:-:S10]  /*0450*/  DFMA R4, R10, R8, R4 ;  /* 0x000000080a04722b */ /* 0x000fd40000000004 */
[----:B------:R-:W-:-:S05]  /*0460*/  FFMA R8, RZ, R7, R5 ;  /* 0x00000007ff087223 */ /* 0x000fca0000000005 */
[----:B------:R-:W-:-:S13]  /*0470*/  FSETP.GT.AND P0, PT, |R8|, 1.469367938527859385e-39, PT ;  /* 0x001000000800780b */ /* 0x000fda0003f04200 */
[----:B------:R-:W-:Y:S05]  /*0480*/  @P0 BRA P1, `(.L_x_3) ;  /* 0x00000000001c0947 */ /* 0x000fea0000800000 */
[----:B------:R-:W-:Y:S01]  /*0490*/  MOV R5, R19 ;  /* 0x0000001300057202 */ /* 0x000fe20000000f00 */
[----:B------:R-:W-:Y:S01]  /*04a0*/  IMAD.MOV.U32 R8, RZ, RZ, R6 ;  /* 0x000000ffff087224 */ /* 0x000fe200078e0006 */
[----:B------:R-:W-:Y:S01]  /*04b0*/  MOV R0, 0x4e0 ;  /* 0x000004e000007802 */ /* 0x000fe20000000f00 */
[----:B------:R-:W-:-:S07]  /*04c0*/  IMAD.MOV.U32 R9, RZ, RZ, R7 ;  /* 0x000000ffff097224 */ /* 0x000fce00078e0007 */
[----:B------:R-:W-:Y:S05]  /*04d0*/  CALL.REL.NOINC `($__internal_0_$__cuda_sm20_div_rn_f64_full) ;  /* 0x00000004002c7944 */ /* 0x000fea0003c00000 */
[----:B------:R-:W-:Y:S02]  /*04e0*/  IMAD.MOV.U32 R4, RZ, RZ, R6 ;  /* 0x000000ffff047224 */ /* 0x000fe400078e0006 */
[----:B------:R-:W-:-:S07]  /*04f0*/  IMAD.MOV.U32 R5, RZ, RZ, R7 ;  /* 0x000000ffff057224 */ /* 0x000fce00078e0007 */
.L_x_3:
[----:B------:R-:W-:Y:S05]  /*0500*/  BSYNC.RECONVERGENT B0 ;  /* 0x0000000000007941 */ /* 0x000fea0003800200 */
.L_x_2:
[----:B------:R-:W0:Y:S01]  /*0510*/  LDCU UR5, c[0x0][0x38c] ;  /* 0x00007180ff0577ac */ /* 0x000e220008000800 */
[----:B------:R-:W-:Y:S01]  /*0520*/  IMAD.MOV.U32 R6, RZ, RZ, 0x1 ;  /* 0x00000001ff067424 */ /* 0x000fe200078e00ff */
[----:B------:R-:W-:Y:S01]  /*0530*/  BSSY.RECONVERGENT B0, `(.L_x_4) ;  /* 0x0000017000007945 */ /* 0x000fe20003800200 */
[----:B------:R-:W1:Y:S01]  /*0540*/  LDCU.64 UR8, c[0x0][0x398] ;  /* 0x00007300ff0877ac */ /* 0x000e620008000a00 */
[----:B0-----:R-:W0:Y:S08]  /*0550*/  I2F.F64 R8, UR5 ;  /* 0x0000000500087d12 */ /* 0x001e300008201c00 */
[----:B0-----:R-:W0:Y:S02]  /*0560*/  MUFU.RCP64H R7, R9 ;  /* 0x0000000900077308 */ /* 0x001e240000001800 */
[----:B0-----:R-:W-:-:S08]  /*0570*/  DFMA R10, -R8, R6, 1 ;  /* 0x3ff00000080a742b */ /* 0x001fd00000000106 */
[----:B------:R-:W-:Y:S02]  /*0580*/  DFMA R18, R10, R10, R10 ;  /* 0x0000000a0a12722b */ /* 0x000fe4000000000a */
[----:B------:R1:W0:Y:S06]  /*0590*/  I2F.F64 R10, R12 ;  /* 0x0000000c000a7312 */ /* 0x00022c0000201c00 */
[----:B------:R-:W-:Y:S02]  /*05a0*/  DFMA R18, R6, R18, R6 ;  /* 0x000000120612722b */ /* 0x000fe40000000006 */
[----:B-1----:R-:W-:-:S06]  /*05b0*/  DADD R12, R4, UR8 ;  /* 0x00000008040c7e29 */ /* 0x002fcc0008000000 */
[----:B------:R-:W-:Y:S02]  /*05c0*/  DFMA R6, -R8, R18, 1 ;  /* 0x3ff000000806742b */ /* 0x000fe40000000112 */
[----:B0-----:R-:W-:-:S06]  /*05d0*/  DMUL R10, R16, R10 ;  /* 0x0000000a100a7228 */ /* 0x001fcc0000000000 */
[----:B------:R-:W-:-:S04]  /*05e0*/  DFMA R6, R18, R6, R18 ;  /* 0x000000061206722b */ /* 0x000fc80000000012 */
[----:B------:R-:W-:-:S04]  /*05f0*/  FSETP.GEU.AND P1, PT, |R11|, 6.5827683646048100446e-37, PT ;  /* 0x036000000b00780b */ /* 0x000fc80003f2e200 */
[----:B------:R-:W-:-:S08]  /*0600*/  DMUL R18, R10, R6 ;  /* 0x000000060a127228 */ /* 0x000fd00000000000 */
[----:B------:R-:W-:-:S08]  /*0610*/  DFMA R20, -R8, R18, R10 ;  /* 0x000000120814722b */ /* 0x000fd0000000010a */
[----:B------:R-:W-:-:S10]  /*0620*/  DFMA R6, R6, R20, R18 ;  /* 0x000000140606722b */ /* 0x000fd40000000012 */
[----:B------:R-:W-:-:S05]  /*0630*/  FFMA R0, RZ, R9, R7 ;  /* 0x00000009ff007223 */ /* 0x000fca0000000007 */
[----:B------:R-:W-:-:S13]  /*0640*/  FSETP.GT.AND P0, PT, |R0|, 1.469367938527859385e-39, PT ;  /* 0x001000000000780b */ /* 0x000fda0003f04200 */
[----:B------:R-:W-:Y:S05]  /*0650*/  @P0 BRA P1, `(.L_x_5) ;  /* 0x0000000000100947 */ /* 0x000fea0000800000 */
[----:B------:R-:W-:Y:S01]  /*0660*/  IMAD.MOV.U32 R18, RZ, RZ, R10 ;  /* 0x000000ffff127224 */ /* 0x000fe200078e000a */
[----:B------:R-:W-:Y:S01]  /*0670*/  MOV R0, 0x6a0 ;  /* 0x000006a000007802 */ /* 0x000fe20000000f00 */
[----:B------:R-:W-:-:S07]  /*0680*/  IMAD.MOV.U32 R5, RZ, RZ, R11 ;  /* 0x000000ffff057224 */ /* 0x000fce00078e000b */
[----:B------:R-:W-:Y:S05]  /*0690*/  CALL.REL.NOINC `($__internal_0_$__cuda_sm20_div_rn_f64_full) ;  /* 0x0000000000bc7944 */ /* 0x000fea0003c00000 */
.L_x_5:
[----:B------:R-:W-:Y:S05]  /*06a0*/  BSYNC.RECONVERGENT B0 ;  /* 0x0000000000007941 */ /* 0x000fea0003800200 */
.L_x_4:
[----:B------:R-:W0:Y:S01]  /*06b0*/  LDCU.64 UR8, c[0x0][0x3a8] ;  /* 0x00007500ff0877ac */ /* 0x000e220008000a00 */
[----:B------:R-:W1:Y:S01]  /*06c0*/  LDC.64 R4, c[0x0][0x380] ;  /* 0x0000e000ff047b82 */ /* 0x000e620000000a00 */
[----:B------:R-:W-:Y:S01]  /*06d0*/  DADD R10, RZ, R12 ;  /* 0x00000000ff0a7229 */ /* 0x000fe2000000000c */
[----:B------:R-:W-:Y:S09]  /*06e0*/  BSSY.RECONVERGENT B0, `(.L_x_6) ;  /* 0x0000026000007945 */ /* 0x000ff20003800200 */
[----:B------:R-:W-:Y:S01]  /*06f0*/  IMAD.MOV.U32 R0, RZ, RZ, R11 ;  /* 0x000000ffff007224 */ /* 0x000fe200078e000b */
[----:B0-----:R-:W-:Y:S01]  /*0700*/  DADD R6, R6, UR8 ;  /* 0x0000000806067e29 */ /* 0x001fe20008000000 */
[----:B-1----:R-:W-:-:S07]  /*0710*/  IMAD.WIDE R4, R3, 0x4, R4 ;  /* 0x0000000403047825 */ /* 0x002fce00078e0204 */
[----:B------:R-:W-:Y:S01]  /*0720*/  DFMA R8, RZ, RZ, R6 ;  /* 0x000000ffff08722b */ /* 0x000fe20000000006 */
[----:B------:R0:W-:Y:S07]  /*0730*/  STG.E desc[UR6][R4.64], RZ ;  /* 0x000000ff04007986 */ /* 0x0001ee000c101906 */
[----:B------:R-:W-:Y:S02]  /*0740*/  DSETP.MAX.AND P0, P1, |R10|, |R8|, PT ;  /* 0x400000080a00722a */ /* 0x000fe4000390f200 */
[----:B------:R-:W-:-:S02]  /*0750*/  IMAD.MOV.U32 R21, RZ, RZ, R9 ;  /* 0x000000ffff157224 */ /* 0x000fc400078e0009 */
[----:B------:R-:W-:-:S03]  /*0760*/  IMAD.MOV.U32 R19, RZ, RZ, R8 ;  /* 0x000000ffff137224 */ /* 0x000fc600078e0008 */
[----:B------:R-:W-:Y:S02]  /*0770*/  FSEL R23, |R0|, |R21|, P0 ;  /* 0x4000001500177208 */ /* 0x000fe40000000200 */
[----:B------:R-:W-:-:S04]  /*0780*/  MOV R0, R10 ;  /* 0x0000000a00007202 */ /* 0x000fc80000000f00 */
[----:B------:R-:W-:Y:S02]  /*0790*/  SEL R18, R0, R19, P0 ;  /* 0x0000001300127207 */ /* 0x000fe40000000000 */
[----:B------:R-:W-:-:S05]  /*07a0*/  @P1 LOP3.LUT R23, R21, 0x80000, RZ, 0xfc, !PT ;  /* 0x0008000015171812 */ /* 0x000fca00078efcff */
[----:B------:R-:W-:-:S06]  /*07b0*/  IMAD.MOV.U32 R19, RZ, RZ, R23 ;  /* 0x000000ffff137224 */ /* 0x000fcc00078e0017 */
[----:B------:R-:W-:Y:S01]  /*07c0*/  DSETP.GT.AND P0, PT, R18, 2, PT ;  /* 0x400000001200742a */ /* 0x000fe20003f04000 */
[----:B------:R-:W-:-:S13]  /*07d0*/  IMAD.MOV.U32 R19, RZ, RZ, RZ ;  /* 0x000000ffff137224 */ /* 0x000fda00078e00ff */
[----:B0-----:R-:W-:Y:S05]  /*07e0*/  @P0 BRA `(.L_x_7) ;  /* 0x0000000000500947 */ /* 0x001fea0003800000 */
[----:B------:R-:W0:Y:S02]  /*07f0*/  LDC R0, c[0x0][0x390] ;  /* 0x0000e400ff007b82 */ /* 0x000e240000000800 */
.L_x_9:
[----:B------:R-:W-:-:S05]  /*0800*/  VIADD R19, R19, 0x1 ;  /* 0x0000000113137836 */ /* 0x000fca0000000000 */
[----:B0-----:R-:W-:-:S13]  /*0810*/  ISETP.NE.AND P0, PT, R19, R0, PT ;  /* 0x000000001300720c */ /* 0x001fda0003f05270 */
[----:B------:R-:W-:Y:S05]  /*0820*/  @!P0 BRA `(.L_x_8) ;  /* 0x0000000000448947 */ /* 0x000fea0003800000 */
[----:B------:R-:W-:Y:S02]  /*0830*/  DMUL R20, R8, R8 ;  /* 0x0000000808147228 */ /* 0x000fe40000000000 */
[----:B------:R-:W-:-:S06]  /*0840*/  DADD R22, R10, R10 ;  /* 0x000000000a167229 */ /* 0x000fcc000000000a */
[----:B------:R-:W-:Y:S02]  /*0850*/  DFMA R10, R10, R10, -R20 ;  /* 0x0000000a0a0a722b */ /* 0x000fe40000000814 */
[----:B------:R-:W-:-:S06]  /*0860*/  DFMA R8, R22, R8, R6 ;  /* 0x000000081608722b */ /* 0x000fcc0000000006 */
[----:B------:R-:W-:-:S04]  /*0870*/  DADD R10, R12, R10 ;  /* 0x000000000c0a7229 */ /* 0x000fc8000000000a */
[----:B------:R-:W-:Y:S02]  /*0880*/  IMAD.MOV.U32 R23, RZ, RZ, R9 ;  /* 0x000000ffff177224 */ /* 0x000fe400078e0009 */
[----:B------:R-:W-:Y:S02]  /*0890*/  IMAD.MOV.U32 R21, RZ, RZ, R8 ;  /* 0x000000ffff157224 */ /* 0x000fe400078e0008 */
[----:B------:R-:W-:Y:S02]  /*08a0*/  DSETP.MAX.AND P0, P1, |R10|, |R8|, PT ;  /* 0x400000080a00722a */ /* 0x000fe4000390f200 */
[----:B------:R-:W-:-:S05]  /*08b0*/  IMAD.MOV.U32 R18, RZ, RZ, R11 ;  /* 0x000000ffff127224 */ /* 0x000fca00078e000b */
[----:B------:R-:W-:Y:S01]  /*08c0*/  FSEL R25, |R18|, |R23|, P0 ;  /* 0x4000001712197208 */ /* 0x000fe20000000200 */
[----:B------:R-:W-:-:S05]  /*08d0*/  IMAD.MOV.U32 R18, RZ, RZ, R10 ;  /* 0x000000ffff127224 */ /* 0x000fca00078e000a */
[----:B------:R-:W-:Y:S02]  /*08e0*/  SEL R20, R18, R21, P0 ;  /* 0x0000001512147207 */ /* 0x000fe40000000000 */
[----:B------:R-:W-:-:S05]  /*08f0*/  @P1 LOP3.LUT R25, R23, 0x80000, RZ, 0xfc, !PT ;  /* 0x0008000017191812 */ /* 0x000fca00078efcff */
[----:B------:R-:W-:-:S06]  /*0900*/  IMAD.MOV.U32 R21, RZ, RZ, R25 ;  /* 0x000000ffff157224 */ /* 0x000fcc00078e0019 */
[----:B------:R-:W-:-:S14]  /*0910*/  DSETP.GT.AND P0, PT, R20, 2, PT ;  /* 0x400000001400742a */ /* 0x000fdc0003f04000 */
[----:B------:R-:W-:Y:S05]  /*0920*/  @!P0 BRA `(.L_x_9) ;  /* 0xfffffffc00b48947 */ /* 0x000fea000383ffff */
.L_x_7:
[----:B------:R0:W-:Y:S02]  /*0930*/  STG.E desc[UR6][R4.64], R19 ;  /* 0x0000001304007986 */ /* 0x0001e4000c101906 */
.L_x_8:
[----:B------:R-:W-:Y:S05]  /*0940*/  BSYNC.RECONVERGENT B0 ;  /* 0x0000000000007941 */ /* 0x000fea0003800200 */
.L_x_6:
[----:B------:R-:W-:-:S04]  /*0950*/  IADD3 R3, PT, PT, R2, R3, RZ ;  /* 0x0000000302037210 */ /* 0x000fc80007ffe0ff */
[----:B------:R-:W-:-:S13]  /*0960*/  ISETP.GE.AND P0, PT, R3, UR4, PT ;  /* 0x0000000403007c0c */ /* 0x000fda000bf06270 */
[----:B------:R-:W-:Y:S05]  /*0970*/  @!P0 BRA `(.L_x_10) ;  /* 0xfffffff800108947 */ /* 0x000fea000383ffff */
[----:B------:R-:W-:Y:S05]  /*0980*/  EXIT ;  /* 0x000000000000794d */ /* 0x000fea0003800000 */
        .weak           $__internal_0_$__cuda_sm20_div_rn_f64_full
        .type           $__internal_0_$__cuda_sm20_div_rn_f64_full,@function
        .size           $__internal_0_$__cuda_sm20_div_rn_f64_full,(.L_x_17 - $__internal_0_$__cuda_sm20_div_rn_f64_full)
$__internal_0_$__cuda_sm20_div_rn_f64_full:
[C---:B------:R-:W-:Y:S01]  /*0990*/  FSETP.GEU.AND P0, PT, |R9|.reuse, 1.469367938527859385e-39, PT ;  /* 0x001000000900780b */ /* 0x040fe20003f0e200 */
[----:B------:R-:W-:Y:S01]  /*09a0*/  IMAD.MOV.U32 R7, RZ, RZ, R5 ;  /* 0x000000ffff077224 */ /* 0x000fe200078e0005 */
[C---:B------:R-:W-:Y:S01]  /*09b0*/  LOP3.LUT R10, R9.reuse, 0x800fffff, RZ, 0xc0, !PT ;  /* 0x800fffff090a7812 */ /* 0x040fe200078ec0ff */
[----:B------:R-:W-:Y:S01]  /*09c0*/  IMAD.MOV.U32 R6, RZ, RZ, R18 ;  /* 0x000000ffff067224 */ /* 0x000fe200078e0012 */
[----:B------:R-:W-:Y:S01]  /*09d0*/  LOP3.LUT R27, R9, 0x7ff00000, RZ, 0xc0, !PT ;  /* 0x7ff00000091b7812 */ /* 0x000fe200078ec0ff */
[----:B------:R-:W-:Y:S01]  /*09e0*/  IMAD.MOV.U32 R18, RZ, RZ, 0x1 ;  /* 0x00000001ff127424 */ /* 0x000fe200078e00ff */
[----:B------:R-:W-:Y:S01]  /*09f0*/  LOP3.LUT R11, R10, 0x3ff00000, RZ, 0xfc, !PT ;  /* 0x3ff000000a0b7812 */ /* 0x000fe200078efcff */
[----:B------:R-:W-:Y:S01]  /*0a00*/  IMAD.MOV.U32 R10, RZ, RZ, R8 ;  /* 0x000000ffff0a7224 */ /* 0x000fe200078e0008 */
[C---:B------:R-:W-:Y:S01]  /*0a10*/  FSETP.GEU.AND P2, PT, |R7|.reuse, 1.469367938527859385e-39, PT ;  /* 0x001000000700780b */ /* 0x040fe20003f4e200 */
[----:B------:R-:W-:Y:S01]  /*0a20*/  BSSY.RECONVERGENT B1, `(.L_x_11) ;  /* 0x0000050000017945 */ /* 0x000fe20003800200 */
[----:B------:R-:W-:-:S03]  /*0a30*/  LOP3.LUT R4, R7, 0x7ff00000, RZ, 0xc0, !PT ;  /* 0x7ff0000007047812 */ /* 0x000fc600078ec0ff */
[----:B------:R-:W-:Y:S01]  /*0a40*/  @!P0 DMUL R10, R8, 8.98846567431157953865e+307 ;  /* 0x7fe00000080a8828 */ /* 0x000fe20000000000 */
[----:B------:R-:W-:-:S05]  /*0a50*/  ISETP.GE.U32.AND P1, PT, R4, R27, PT ;  /* 0x0000001b0400720c */ /* 0x000fca0003f26070 */
[----:B------:R-:W0:Y:S02]  /*0a60*/  MUFU.RCP64H R19, R11 ;  /* 0x0000000b00137308 */ /* 0x000e240000001800 */
[----:B------:R-:W-:Y:S02]  /*0a70*/  @!P2 LOP3.LUT R5, R9, 0x7ff00000, RZ, 0xc0, !PT ;  /* 0x7ff000000905a812 */ /* 0x000fe400078ec0ff */
[----:B------:R-:W-:Y:S02]  /*0a80*/  @!P0 LOP3.LUT R27, R11, 0x7ff00000, RZ, 0xc0, !PT ;  /* 0x7ff000000b1b8812 */ /* 0x000fe400078ec0ff */
[----:B------:R-:W-:Y:S01]  /*0a90*/  @!P2 ISETP.GE.U32.AND P3, PT, R4, R5, PT ;  /* 0x000000050400a20c */ /* 0x000fe20003f66070 */
[----:B------:R-:W-:-:S05]  /*0aa0*/  IMAD.MOV.U32 R5, RZ, RZ, 0x1ca00000 ;  /* 0x1ca00000ff057424 */ /* 0x000fca00078e00ff */
[----:B------:R-:W-:-:S04]  /*0ab0*/  @!P2 SEL R21, R5, 0x63400000, !P3 ;  /* 0x634000000515a807 */ /* 0x000fc80005800000 */
[----:B------:R-:W-:Y:S01]  /*0ac0*/  @!P2 LOP3.LUT R24, R21, 0x80000000, R7, 0xf8, !PT ;  /* 0x800000001518a812 */ /* 0x000fe200078ef807 */
[----:B0-----:R-:W-:-:S03]  /*0ad0*/  DFMA R22, R18, -R10, 1 ;  /* 0x3ff000001216742b */ /* 0x001fc6000000080a */
[----:B------:R-:W-:Y:S01]  /*0ae0*/  @!P2 LOP3.LUT R25, R24, 0x100000, RZ, 0xfc, !PT ;  /* 0x001000001819a812 */ /* 0x000fe200078efcff */
[----:B------:R-:W-:-:S04]  /*0af0*/  @!P2 IMAD.MOV.U32 R24, RZ, RZ, RZ ;  /* 0x000000ffff18a224 */ /* 0x000fc800078e00ff */
[----:B------:R-:W-:-:S08]  /*0b00*/  DFMA R22, R22, R22, R22 ;  /* 0x000000161616722b */ /* 0x000fd00000000016 */
[----:B------:R-:W-:Y:S01]  /*0b10*/  DFMA R22, R18, R22, R18 ;  /* 0x000000161216722b */ /* 0x000fe20000000012 */
[----:B------:R-:W-:Y:S01]  /*0b20*/  SEL R19, R5, 0x63400000, !P1 ;  /* 0x6340000005137807 */ /* 0x000fe20004800000 */
[----:B------:R-:W-:-:S03]  /*0b30*/  IMAD.MOV.U32 R18, RZ, RZ, R6 ;  /* 0x000000ffff127224 */ /* 0x000fc600078e0006 */
[----:B------:R-:W-:-:S03]  /*0b40*/  LOP3.LUT R19, R19, 0x800fffff, R7, 0xf8, !PT ;  /* 0x800fffff13137812 */ /* 0x000fc600078ef807 */
[----:B------:R-:W-:-:S03]  /*0b50*/  DFMA R20, R22, -R10, 1 ;  /* 0x3ff000001614742b */ /* 0x000fc6000000080a */
[----:B------:R-:W-:-:S05]  /*0b60*/  @!P2 DFMA R18, R18, 2, -R24 ;  /* 0x400000001212a82b */ /* 0x000fca0000000818 */
[----:B------:R-:W-:-:S08]  /*0b70*/  DFMA R20, R22, R20, R22 ;  /* 0x000000141614722b */ /* 0x000fd00000000016 */
[----:B------:R-:W-:-:S08]  /*0b80*/  DMUL R22, R20, R18 ;  /* 0x0000001214167228 */ /* 0x000fd00000000000 */
[----:B------:R-:W-:-:S08]  /*0b90*/  DFMA R24, R22, -R10, R18 ;  /* 0x8000000a1618722b */ /* 0x000fd00000000012 */
[----:B------:R-:W-:Y:S01]  /*0ba0*/  DFMA R24, R20, R24, R22 ;  /* 0x000000181418722b */ /* 0x000fe20000000016 */
[----:B------:R-:W-:Y:S01]  /*0bb0*/  IMAD.MOV.U32 R20, RZ, RZ, R4 ;  /* 0x000000ffff147224 */ /* 0x000fe200078e0004 */
[----:B------:R-:W-:Y:S02]  /*0bc0*/  @!P2 LOP3.LUT R20, R19, 0x7ff00000, RZ, 0xc0, !PT ;  /* 0x7ff000001314a812 */ /* 0x000fe400078ec0ff */
[----:B------:R-:W-:-:S03]  /*0bd0*/  IADD3 R22, PT, PT, R27, -0x1, RZ ;  /* 0xffffffff1b167810 */ /* 0x000fc60007ffe0ff */
[----:B------:R-:W-:-:S05]  /*0be0*/  VIADD R21, R20, 0xffffffff ;  /* 0xffffffff14157836 */ /* 0x000fca0000000000 */
[----:B------:R-:W-:-:S04]  /*0bf0*/  ISETP.GT.U32.AND P0, PT, R21, 0x7feffffe, PT ;  /* 0x7feffffe1500780c */ /* 0x000fc80003f04070 */
[----:B------:R-:W-:-:S13]  /*0c00*/  ISETP.GT.U32.OR P0, PT, R22, 0x7feffffe, P0 ;  /* 0x7feffffe1600780c */ /* 0x000fda0000704470 */
[----:B------:R-:W-:Y:S05]  /*0c10*/  @P0 BRA `(.L_x_12) ;  /* 0x00000000006c0947 */ /* 0x000fea0003800000 */
[----:B------:R-:W-:-:S04]  /*0c20*/  LOP3.LUT R7, R9, 0x7ff00000, RZ, 0xc0, !PT ;  /* 0x7ff0000009077812 */ /* 0x000fc800078ec0ff */
[CC--:B------:R-:W-:Y:S02]  /*0c30*/  VIADDMNMX R6, R4.reuse, -R7.reuse, 0xb9600000, !PT ;  /* 0xb960000004067446 */ /* 0x0c0fe40007800907 */
[----:B------:R-:W-:Y:S02]  /*0c40*/  ISETP.GE.U32.AND P0, PT, R4, R7, PT ;  /* 0x000000070400720c */ /* 0x000fe40003f06070 */
[----:B------:R-:W-:Y:S02]  /*0c50*/  VIMNMX R6, PT, PT, R6, 0x46a00000, PT ;  /* 0x46a0000006067848 */ /* 0x000fe40003fe0100 */
[----:B------:R-:W-:-:S05]  /*0c60*/  SEL R5, R5, 0x63400000, !P0 ;  /* 0x6340000005057807 */ /* 0x000fca0004000000 */
[----:B------:R-:W-:Y:S02]  /*0c70*/  IMAD.IADD R20, R6, 0x1, -R5 ;  /* 0x0000000106147824 */ /* 0x000fe400078e0a05 */
[----:B------:R-:W-:Y:S02]  /*0c80*/  IMAD.MOV.U32 R6, RZ, RZ, RZ ;  /* 0x000000ffff067224 */ /* 0x000fe400078e00ff */
[----:B------:R-:W-:-:S06]  /*0c90*/  VIADD R7, R20, 0x7fe00000 ;  /* 0x7fe0000014077836 */ /* 0x000fcc0000000000 */
[----:B------:R-:W-:-:S10]  /*0ca0*/  DMUL R4, R24, R6 ;  /* 0x0000000618047228 */ /* 0x000fd40000000000 */
[----:B------:R-:W-:-:S13]  /*0cb0*/  FSETP.GTU.AND P0, PT, |R5|, 1.469367938527859385e-39, PT ;  /* 0x001000000500780b */ /* 0x000fda0003f0c200 */
[----:B------:R-:W-:Y:S05]  /*0cc0*/  @P0 BRA `(.L_x_13) ;  /* 0x0000000000940947 */ /* 0x000fea0003800000 */
[----:B------:R-:W-:Y:S01]  /*0cd0*/  DFMA R10, R24, -R10, R18 ;  /* 0x8000000a180a722b */ /* 0x000fe20000000012 */
[----:B------:R-:W-:-:S09]  /*0ce0*/  IMAD.MOV.U32 R8, RZ, RZ, RZ ;  /* 0x000000ffff087224 */ /* 0x000fd200078e00ff */
[C---:B------:R-:W-:Y:S02]  /*0cf0*/  FSETP.NEU.AND P0, PT, R11.reuse, RZ, PT ;  /* 0x000000ff0b00720b */ /* 0x040fe40003f0d000 */
[----:B------:R-:W-:-:S04]  /*0d00*/  LOP3.LUT R19, R11, 0x80000000, R9, 0x48, !PT ;  /* 0x800000000b137812 */ /* 0x000fc800078e4809 */
[----:B------:R-:W-:-:S07]  /*0d10*/  LOP3.LUT R9, R19, R7, RZ, 0xfc, !PT ;  /* 0x0000000713097212 */ /* 0x000fce00078efcff */
[----:B------:R-:W-:Y:S05]  /*0d20*/  @!P0 BRA `(.L_x_13) ;  /* 0x00000000007c8947 */ /* 0x000fea0003800000 */
[----:B------:R-:W-:Y:S01]  /*0d30*/  IMAD.MOV R7, RZ, RZ, -R20 ;  /* 0x000000ffff077224 */ /* 0x000fe200078e0a14 */
[----:B------:R-:W-:Y:S01]  /*0d40*/  DMUL.RP R8, R24, R8 ;  /* 0x0000000818087228 */ /* 0x000fe20000008000 */
[----:B------:R-:W-:-:S06]  /*0d50*/  IMAD.MOV.U32 R6, RZ, RZ, RZ ;  /* 0x000000ffff067224 */ /* 0x000fcc00078e00ff */
[----:B------:R-:W-:-:S03]  /*0d60*/  DFMA R6, R4, -R6, R24 ;  /* 0x800000060406722b */ /* 0x000fc60000000018 */
[----:B------:R-:W-:-:S03]  /*0d70*/  LOP3.LUT R19, R9, R19, RZ, 0x3c, !PT ;  /* 0x0000001309137212 */ /* 0x000fc600078e3cff */
[----:B------:R-:W-:-:S04]  /*0d80*/  IADD3 R6, PT, PT, -R20, -0x43300000, RZ ;  /* 0xbcd0000014067810 */ /* 0x000fc80007ffe1ff */
[----:B------:R-:W-:-:S04]  /*0d90*/  FSETP.NEU.AND P0, PT, |R7|, R6, PT ;  /* 0x000000060700720b */ /* 0x000fc80003f0d200 */
[----:B------:R-:W-:Y:S02]  /*0da0*/  FSEL R4, R8, R4, !P0 ;  /* 0x0000000408047208 */ /* 0x000fe40004000000 */
[----:B------:R-:W-:Y:S01]  /*0db0*/  FSEL R5, R19, R5, !P0 ;  /* 0x0000000513057208 */ /* 0x000fe20004000000 */
[----:B------:R-:W-:Y:S06]  /*0dc0*/  BRA `(.L_x_13) ;  /* 0x0000000000547947 */ /* 0x000fec0003800000 */
.L_x_12:
[----:B------:R-:W-:-:S14]  /*0dd0*/  DSETP.NAN.AND P0, PT, R6, R6, PT ;  /* 0x000000060600722a */ /* 0x000fdc0003f08000 */
[----:B------:R-:W-:Y:S05]  /*0de0*/  @P0 BRA `(.L_x_14) ;  /* 0x0000000000440947 */ /* 0x000fea0003800000 */
[----:B------:R-:W-:-:S14]  /*0df0*/  DSETP.NAN.AND P0, PT, R8, R8, PT ;  /* 0x000000080800722a */ /* 0x000fdc0003f08000 */
[----:B------:R-:W-:Y:S05]  /*0e00*/  @P0 BRA `(.L_x_15) ;  /* 0x0000000000300947 */ /* 0x000fea0003800000 */
[----:B------:R-:W-:Y:S01]  /*0e10*/  ISETP.NE.AND P0, PT, R20, R27, PT ;  /* 0x0000001b1400720c */ /* 0x000fe20003f05270 */
[----:B------:R-:W-:Y:S02]  /*0e20*/  IMAD.MOV.U32 R4, RZ, RZ, 0x0 ;  /* 0x00000000ff047424 */ /* 0x000fe400078e00ff */
[----:B------:R-:W-:-:S10]  /*0e30*/  IMAD.MOV.U32 R5, RZ, RZ, -0x80000 ;  /* 0xfff80000ff057424 */ /* 0x000fd400078e00ff */
[----:B------:R-:W-:Y:S05]  /*0e40*/  @!P0 BRA `(.L_x_13) ;  /* 0x0000000000348947 */ /* 0x000fea0003800000 */
[----:B------:R-:W-:Y:S02]  /*0e50*/  ISETP.NE.AND P0, PT, R20, 0x7ff00000, PT ;  /* 0x7ff000001400780c */ /* 0x000fe40003f05270 */
[----:B------:R-:W-:Y:S02]  /*0e60*/  LOP3.LUT R5, R7, 0x80000000, R9, 0x48, !PT ;  /* 0x8000000007057812 */ /* 0x000fe400078e4809 */
[----:B------:R-:W-:-:S13]  /*0e70*/  ISETP.EQ.OR P0, PT, R27, RZ, !P0 ;  /* 0x000000ff1b00720c */ /* 0x000fda0004702670 */
[----:B------:R-:W-:Y:S01]  /*0e80*/  @P0 LOP3.LUT R6, R5, 0x7ff00000, RZ, 0xfc, !PT ;  /* 0x7ff0000005060812 */ /* 0x000fe200078efcff */
[----:B------:R-:W-:Y:S01]  /*0e90*/  @!P0 IMAD.MOV.U32 R4, RZ, RZ, RZ ;  /* 0x000000ffff048224 */ /* 0x000fe200078e00ff */
[----:B------:R-:W-:-:S03]  /*0ea0*/  @P0 MOV R4, RZ ;  /* 0x000000ff00040202 */ /* 0x000fc60000000f00 */
[----:B------:R-:W-:Y:S01]  /*0eb0*/  @P0 IMAD.MOV.U32 R5, RZ, RZ, R6 ;  /* 0x000000ffff050224 */ /* 0x000fe200078e0006 */
[----:B------:R-:W-:Y:S06]  /*0ec0*/  BRA `(.L_x_13) ;  /* 0x0000000000147947 */ /* 0x000fec0003800000 */
.L_x_15:
[----:B------:R-:W-:Y:S01]  /*0ed0*/  LOP3.LUT R5, R9, 0x80000, RZ, 0xfc, !PT ;  /* 0x0008000009057812 */ /* 0x000fe200078efcff */
[----:B------:R-:W-:Y:S01]  /*0ee0*/  IMAD.MOV.U32 R4, RZ, RZ, R8 ;  /* 0x000000ffff047224 */ /* 0x000fe200078e0008 */
[----:B------:R-:W-:Y:S06]  /*0ef0*/  BRA `(.L_x_13) ;  /* 0x0000000000087947 */ /* 0x000fec0003800000 */
.L_x_14:
[----:B------:R-:W-:Y:S01]  /*0f00*/  LOP3.LUT R5, R7, 0x80000, RZ, 0xfc, !PT ;  /* 0x0008000007057812 */ /* 0x000fe200078efcff */
[----:B------:R-:W-:-:S07]  /*0f10*/  IMAD.MOV.U32 R4, RZ, RZ, R6 ;  /* 0x000000ffff047224 */ /* 0x000fce00078e0006 */
.L_x_13:
[----:B------:R-:W-:Y:S05]  /*0f20*/  BSYNC.RECONVERGENT B1 ;  /* 0x0000000000017941 */ /* 0x000fea0003800200 */
.L_x_11:
[----:B------:R-:W-:Y:S02]  /*0f30*/  IMAD.MOV.U32 R6, RZ, RZ, R4 ;  /* 0x000000ffff067224 */ /* 0x000fe400078e0004 */
[----:B------:R-:W-:Y:S02]  /*0f40*/  IMAD.MOV.U32 R7, RZ, RZ, R5 ;  /* 0x000000ffff077224 */ /* 0x000fe400078e0005 */
[----:B------:R-:W-:Y:S02]  /*0f50*/  IMAD.MOV.U32 R4, RZ, RZ, R0 ;  /* 0x000000ffff047224 */ /* 0x000fe400078e0000 */
[----:B------:R-:W-:-:S04]  /*0f60*/  IMAD.MOV.U32 R5, RZ, RZ, 0x0 ;  /* 0x00000000ff057424 */ /* 0x000fc800078e00ff */
[----:B------:R-:W-:Y:S05]  /*0f70*/  RET.REL.NODEC R4 `(_Z10mandelbrotPiiiidddd) ;  /* 0xfffffff004207950 */ /* 0x000fea0003c3ffff */
.L_x_16:
[----:B------:R-:W-:-:S00]  /*0f80*/  BRA `(.L_x_16) ;  /* 0xfffffffc00fc7947 */ /* 0x000fc0000383ffff */
[----:B------:R-:W-:-:S00]  /*0f90*/  NOP ;  /* 0x0000000000007918 */ /* 0x000fc00000000000 */
        /* <DEDUP_REMOVED lines=14> */
.L_x_17:


//--------------------- .nv.shared.reserved.0     --------------------------
	.section	.nv.shared.reserved.0,"aw",@nobits
	.weak		__nv_reservedSMEM_offset_0_alias
	.size		__nv_reservedSMEM_offset_0_alias, 0, 64
	.other		__nv_reservedSMEM_offset_0_alias,@"STO_CUDA_RESERVED_SHARED STV_DEFAULT"
__nv_reservedSMEM_offset_0_alias:
	.zero		0
	.zero		64


//--------------------- .nv.constant0._Z10mandelbrotPiiiidddd --------------------------
	.section	.nv.constant0._Z10mandelbrotPiiiidddd,"a",@progbits
	.sectionflags	@""
	.align	4
.nv.constant0._Z10mandelbrotPiiiidddd:
	.zero		952


//--------------------- SYMBOLS --------------------------

	.type		.nv.reservedSmem.offset0,@object
	.size		.nv.reservedSmem.offset0,0x4
